//
// Generated by NVIDIA NVVM Compiler
//
// Compiler Build ID: CL-36424714
// Cuda compilation tools, release 13.0, V13.0.88
// Based on NVVM 20.0.0
//

.version 9.0
.target sm_100
.address_size 64

	// .globl	_ZN3cub18CUB_300001_SM_10006detail11EmptyKernelIvEEvv
.global .align 1 .b8 _ZN40_INTERNAL_6e46c8d4_4_k_cu_c9ab5c98_813784cuda3std3__45__cpo5beginE[1];
.global .align 1 .b8 _ZN40_INTERNAL_6e46c8d4_4_k_cu_c9ab5c98_813784cuda3std3__45__cpo3endE[1];
.global .align 1 .b8 _ZN40_INTERNAL_6e46c8d4_4_k_cu_c9ab5c98_813784cuda3std3__45__cpo6cbeginE[1];
.global .align 1 .b8 _ZN40_INTERNAL_6e46c8d4_4_k_cu_c9ab5c98_813784cuda3std3__45__cpo4cendE[1];
.global .align 1 .b8 _ZN40_INTERNAL_6e46c8d4_4_k_cu_c9ab5c98_813784cuda3std3__45__cpo6rbeginE[1];
.global .align 1 .b8 _ZN40_INTERNAL_6e46c8d4_4_k_cu_c9ab5c98_813784cuda3std3__45__cpo4rendE[1];
.global .align 1 .b8 _ZN40_INTERNAL_6e46c8d4_4_k_cu_c9ab5c98_813784cuda3std3__45__cpo7crbeginE[1];
.global .align 1 .b8 _ZN40_INTERNAL_6e46c8d4_4_k_cu_c9ab5c98_813784cuda3std3__45__cpo5crendE[1];
.global .align 1 .b8 _ZN40_INTERNAL_6e46c8d4_4_k_cu_c9ab5c98_813784cuda3std3__442_GLOBAL__N__6e46c8d4_4_k_cu_c9ab5c98_813786ignoreE[1];
.global .align 1 .b8 _ZN40_INTERNAL_6e46c8d4_4_k_cu_c9ab5c98_813784cuda3std3__419piecewise_constructE[1];
.global .align 1 .b8 _ZN40_INTERNAL_6e46c8d4_4_k_cu_c9ab5c98_813784cuda3std3__48in_placeE[1];
.global .align 1 .b8 _ZN40_INTERNAL_6e46c8d4_4_k_cu_c9ab5c98_813784cuda3std3__420unreachable_sentinelE[1];
.global .align 1 .b8 _ZN40_INTERNAL_6e46c8d4_4_k_cu_c9ab5c98_813784cuda3std3__47nulloptE[1];
.global .align 1 .b8 _ZN40_INTERNAL_6e46c8d4_4_k_cu_c9ab5c98_813784cuda3std3__48unexpectE[1];
.global .align 1 .b8 _ZN40_INTERNAL_6e46c8d4_4_k_cu_c9ab5c98_813784cuda3std6ranges3__45__cpo4swapE[1];
.global .align 1 .b8 _ZN40_INTERNAL_6e46c8d4_4_k_cu_c9ab5c98_813784cuda3std6ranges3__45__cpo9iter_moveE[1];
.global .align 1 .b8 _ZN40_INTERNAL_6e46c8d4_4_k_cu_c9ab5c98_813784cuda3std6ranges3__45__cpo5beginE[1];
.global .align 1 .b8 _ZN40_INTERNAL_6e46c8d4_4_k_cu_c9ab5c98_813784cuda3std6ranges3__45__cpo3endE[1];
.global .align 1 .b8 _ZN40_INTERNAL_6e46c8d4_4_k_cu_c9ab5c98_813784cuda3std6ranges3__45__cpo6cbeginE[1];
.global .align 1 .b8 _ZN40_INTERNAL_6e46c8d4_4_k_cu_c9ab5c98_813784cuda3std6ranges3__45__cpo4cendE[1];
.global .align 1 .b8 _ZN40_INTERNAL_6e46c8d4_4_k_cu_c9ab5c98_813784cuda3std6ranges3__45__cpo7advanceE[1];
.global .align 1 .b8 _ZN40_INTERNAL_6e46c8d4_4_k_cu_c9ab5c98_813784cuda3std6ranges3__45__cpo9iter_swapE[1];
.global .align 1 .b8 _ZN40_INTERNAL_6e46c8d4_4_k_cu_c9ab5c98_813784cuda3std6ranges3__45__cpo4nextE[1];
.global .align 1 .b8 _ZN40_INTERNAL_6e46c8d4_4_k_cu_c9ab5c98_813784cuda3std6ranges3__45__cpo4prevE[1];
.global .align 1 .b8 _ZN40_INTERNAL_6e46c8d4_4_k_cu_c9ab5c98_813784cuda3std6ranges3__45__cpo4dataE[1];
.global .align 1 .b8 _ZN40_INTERNAL_6e46c8d4_4_k_cu_c9ab5c98_813784cuda3std6ranges3__45__cpo5cdataE[1];
.global .align 1 .b8 _ZN40_INTERNAL_6e46c8d4_4_k_cu_c9ab5c98_813784cuda3std6ranges3__45__cpo4sizeE[1];
.global .align 1 .b8 _ZN40_INTERNAL_6e46c8d4_4_k_cu_c9ab5c98_813784cuda3std6ranges3__45__cpo5ssizeE[1];
.global .align 1 .b8 _ZN40_INTERNAL_6e46c8d4_4_k_cu_c9ab5c98_813784cuda3std6ranges3__45__cpo8distanceE[1];
.global .align 1 .b8 _ZN40_INTERNAL_6e46c8d4_4_k_cu_c9ab5c98_813786thrust24THRUST_300001_SM_1000_NS6system6detail10sequential3seqE[1];
.global .align 1 .b8 _ZN40_INTERNAL_6e46c8d4_4_k_cu_c9ab5c98_813786thrust24THRUST_300001_SM_1000_NS12placeholders2_1E[1];
.global .align 1 .b8 _ZN40_INTERNAL_6e46c8d4_4_k_cu_c9ab5c98_813786thrust24THRUST_300001_SM_1000_NS12placeholders2_2E[1];
.global .align 1 .b8 _ZN40_INTERNAL_6e46c8d4_4_k_cu_c9ab5c98_813786thrust24THRUST_300001_SM_1000_NS12placeholders2_3E[1];
.global .align 1 .b8 _ZN40_INTERNAL_6e46c8d4_4_k_cu_c9ab5c98_813786thrust24THRUST_300001_SM_1000_NS12placeholders2_4E[1];
.global .align 1 .b8 _ZN40_INTERNAL_6e46c8d4_4_k_cu_c9ab5c98_813786thrust24THRUST_300001_SM_1000_NS12placeholders2_5E[1];
.global .align 1 .b8 _ZN40_INTERNAL_6e46c8d4_4_k_cu_c9ab5c98_813786thrust24THRUST_300001_SM_1000_NS12placeholders2_6E[1];
.global .align 1 .b8 _ZN40_INTERNAL_6e46c8d4_4_k_cu_c9ab5c98_813786thrust24THRUST_300001_SM_1000_NS12placeholders2_7E[1];
.global .align 1 .b8 _ZN40_INTERNAL_6e46c8d4_4_k_cu_c9ab5c98_813786thrust24THRUST_300001_SM_1000_NS12placeholders2_8E[1];
.global .align 1 .b8 _ZN40_INTERNAL_6e46c8d4_4_k_cu_c9ab5c98_813786thrust24THRUST_300001_SM_1000_NS12placeholders2_9E[1];
.global .align 1 .b8 _ZN40_INTERNAL_6e46c8d4_4_k_cu_c9ab5c98_813786thrust24THRUST_300001_SM_1000_NS12placeholders3_10E[1];

.visible .entry _ZN3cub18CUB_300001_SM_10006detail11EmptyKernelIvEEvv()
{


	ret;

}


// ===== COMPILED SASS (sm_100) =====

	.target	sm_100

	.elftype	@"ET_EXEC"


//--------------------- .note.nv.tkinfo           --------------------------
	.section	.note.nv.tkinfo,"",@"SHT_NOTE"
	.sectionflags	@"SHF_NOTE_NV_TKINFO"
	.tkinfo
        /*0018*/ 	.word	0x00000002
        /*0030*/ 	.string	""
        /*0030*/ 	.string	"ptxas"
        /*0030*/ 	.string	"Cuda compilation tools, release 13.0, V13.0.88"
        /*0030*/ 	.string	"Build cuda_13.0.r13.0/compiler.36424714_0"
        /*0030*/ 	.string	"-arch sm_100 -m 64 "



//--------------------- .note.nv.cuinfo           --------------------------
	.section	.note.nv.cuinfo,"",@"SHT_NOTE"
	.sectionflags	@"SHF_NOTE_NV_CUINFO"
        /*0018*/ 	.short	0x0002
        /*001a*/ 	.short	0x0064
        /*001c*/ 	.short	0x0082
	.zero		2


//--------------------- .nv.info                  --------------------------
	.section	.nv.info,"",@"SHT_CUDA_INFO"
	.align	4


	//----- nvinfo : EIATTR_REGCOUNT
	.align		4
        /*0000*/ 	.byte	0x04, 0x2f
        /*0002*/ 	.short	(.L_41 - .L_40)
	.align		4
.L_40:
        /*0004*/ 	.word	index@(_ZN3cub18CUB_300001_SM_10006detail11EmptyKernelIvEEvv)
        /*0008*/ 	.word	0x00000004


	//----- nvinfo : EIATTR_FRAME_SIZE
	.align		4
.L_41:
        /*000c*/ 	.byte	0x04, 0x11
        /*000e*/ 	.short	(.L_43 - .L_42)
	.align		4
.L_42:
        /*0010*/ 	.word	index@(_ZN3cub18CUB_300001_SM_10006detail11EmptyKernelIvEEvv)
        /*0014*/ 	.word	0x00000000


	//----- nvinfo : EIATTR_MIN_STACK_SIZE
	.align		4
.L_43:
        /*0018*/ 	.byte	0x04, 0x12
        /*001a*/ 	.short	(.L_45 - .L_44)
	.align		4
.L_44:
        /*001c*/ 	.word	index@(_ZN3cub18CUB_300001_SM_10006detail11EmptyKernelIvEEvv)
        /*0020*/ 	.word	0x00000000
.L_45:


//--------------------- .nv.compat                --------------------------
	.section	.nv.compat,"",@"SHT_CUDA_COMPAT_INFO"
	.align	4
        /*0000*/ 	.byte	0x02, 0x09, 0x00, 0x00, 0x02, 0x02, 0x01, 0x00, 0x02, 0x05, 0x05, 0x00, 0x03, 0x07, 0x01, 0x01
        /*0010*/ 	.byte	0x02, 0x03, 0x00, 0x00, 0x02, 0x06, 0x01, 0x00, 0x04, 0x0b, 0x08, 0x00, 0x09, 0x00, 0x00, 0x00
        /*0020*/ 	.byte	0x00, 0x00, 0x00, 0x00


//--------------------- .nv.info._ZN3cub18CUB_300001_SM_10006detail11EmptyKernelIvEEvv --------------------------
	.section	.nv.info._ZN3cub18CUB_300001_SM_10006detail11EmptyKernelIvEEvv,"",@"SHT_CUDA_INFO"
	.sectionflags	@""
	.align	4


	//----- nvinfo : EIATTR_CUDA_API_VERSION
	.align		4
        /*0000*/ 	.byte	0x04, 0x37
        /*0002*/ 	.short	(.L_47 - .L_46)
.L_46:
        /*0004*/ 	.word	0x00000082


	//----- nvinfo : EIATTR_SPARSE_MMA_MASK
	.align		4
.L_47:
        /*0008*/ 	.byte	0x03, 0x50
        /*000a*/ 	.short	0x0000


	//----- nvinfo : EIATTR_MAXREG_COUNT
	.align		4
        /*000c*/ 	.byte	0x03, 0x1b
        /*000e*/ 	.short	0x00ff


	//----- nvinfo : EIATTR_MERCURY_ISA_VERSION
	.align		4
        /*0010*/ 	.byte	0x03, 0x5f
        /*0012*/ 	.short	0x0101


	//----- nvinfo : EIATTR_VRC_CTA_INIT_COUNT
	.align		4
        /*0014*/ 	.byte	0x02, 0x4a
	.zero		1
	.zero		1


	//----- nvinfo : EIATTR_EXIT_INSTR_OFFSETS
	.align		4
        /*0018*/ 	.byte	0x04, 0x1c
        /*001a*/ 	.short	(.L_49 - .L_48)


	//   ....[0]....
.L_48:
        /*001c*/ 	.word	0x00000010


	//----- nvinfo : EIATTR_SW_WAR
	.align		4
.L_49:
        /*0020*/ 	.byte	0x04, 0x36
        /*0022*/ 	.short	(.L_51 - .L_50)
.L_50:
        /*0024*/ 	.word	0x00000008
.L_51:


//--------------------- .nv.callgraph             --------------------------
	.section	.nv.callgraph,"",@"SHT_CUDA_CALLGRAPH"
	.align	4
	.sectionentsize	8
	.align		4
        /*0000*/ 	.word	0x00000000
	.align		4
        /*0004*/ 	.word	0xffffffff
	.align		4
        /*0008*/ 	.word	0x00000000
	.align		4
        /*000c*/ 	.word	0xfffffffe
	.align		4
        /*0010*/ 	.word	0x00000000
	.align		4
        /*0014*/ 	.word	0xfffffffd
	.align		4
        /*0018*/ 	.word	0x00000000
	.align		4
        /*001c*/ 	.word	0xfffffffc


//--------------------- .nv.constant4             --------------------------
	.section	.nv.constant4,"a",@progbits
	.align	8
	.align		8
.nv.constant4:
        /*0000*/ 	.dword	_ZN40_INTERNAL_6e46c8d4_4_k_cu_c9ab5c98_817054cuda3std3__45__cpo5beginE
	.align		8
        /*0008*/ 	.dword	_ZN40_INTERNAL_6e46c8d4_4_k_cu_c9ab5c98_817054cuda3std3__45__cpo3endE
	.align		8
        /*0010*/ 	.dword	_ZN40_INTERNAL_6e46c8d4_4_k_cu_c9ab5c98_817054cuda3std3__45__cpo6cbeginE
	.align		8
        /*0018*/ 	.dword	_ZN40_INTERNAL_6e46c8d4_4_k_cu_c9ab5c98_817054cuda3std3__45__cpo4cendE
	.align		8
        /*0020*/ 	.dword	_ZN40_INTERNAL_6e46c8d4_4_k_cu_c9ab5c98_817054cuda3std3__45__cpo6rbeginE
	.align		8
        /*0028*/ 	.dword	_ZN40_INTERNAL_6e46c8d4_4_k_cu_c9ab5c98_817054cuda3std3__45__cpo4rendE
	.align		8
        /*0030*/ 	.dword	_ZN40_INTERNAL_6e46c8d4_4_k_cu_c9ab5c98_817054cuda3std3__45__cpo7crbeginE
	.align		8
        /*0038*/ 	.dword	_ZN40_INTERNAL_6e46c8d4_4_k_cu_c9ab5c98_817054cuda3std3__45__cpo5crendE
	.align		8
        /*0040*/ 	.dword	_ZN40_INTERNAL_6e46c8d4_4_k_cu_c9ab5c98_817054cuda3std3__442_GLOBAL__N__6e46c8d4_4_k_cu_c9ab5c98_817056ignoreE
	.align		8
        /*0048*/ 	.dword	_ZN40_INTERNAL_6e46c8d4_4_k_cu_c9ab5c98_817054cuda3std3__419piecewise_constructE
	.align		8
        /*0050*/ 	.dword	_ZN40_INTERNAL_6e46c8d4_4_k_cu_c9ab5c98_817054cuda3std3__48in_placeE
	.align		8
        /*0058*/ 	.dword	_ZN40_INTERNAL_6e46c8d4_4_k_cu_c9ab5c98_817054cuda3std3__420unreachable_sentinelE
	.align		8
        /*0060*/ 	.dword	_ZN40_INTERNAL_6e46c8d4_4_k_cu_c9ab5c98_817054cuda3std3__47nulloptE
	.align		8
        /*0068*/ 	.dword	_ZN40_INTERNAL_6e46c8d4_4_k_cu_c9ab5c98_817054cuda3std3__48unexpectE
	.align		8
        /*0070*/ 	.dword	_ZN40_INTERNAL_6e46c8d4_4_k_cu_c9ab5c98_817054cuda3std6ranges3__45__cpo4swapE
	.align		8
        /*0078*/ 	.dword	_ZN40_INTERNAL_6e46c8d4_4_k_cu_c9ab5c98_817054cuda3std6ranges3__45__cpo9iter_moveE
	.align		8
        /*0080*/ 	.dword	_ZN40_INTERNAL_6e46c8d4_4_k_cu_c9ab5c98_817054cuda3std6ranges3__45__cpo5beginE
	.align		8
        /*0088*/ 	.dword	_ZN40_INTERNAL_6e46c8d4_4_k_cu_c9ab5c98_817054cuda3std6ranges3__45__cpo3endE
	.align		8
        /*0090*/ 	.dword	_ZN40_INTERNAL_6e46c8d4_4_k_cu_c9ab5c98_817054cuda3std6ranges3__45__cpo6cbeginE
	.align		8
        /*0098*/ 	.dword	_ZN40_INTERNAL_6e46c8d4_4_k_cu_c9ab5c98_817054cuda3std6ranges3__45__cpo4cendE
	.align		8
        /*00a0*/ 	.dword	_ZN40_INTERNAL_6e46c8d4_4_k_cu_c9ab5c98_817054cuda3std6ranges3__45__cpo7advanceE
	.align		8
        /*00a8*/ 	.dword	_ZN40_INTERNAL_6e46c8d4_4_k_cu_c9ab5c98_817054cuda3std6ranges3__45__cpo9iter_swapE
	.align		8
        /*00b0*/ 	.dword	_ZN40_INTERNAL_6e46c8d4_4_k_cu_c9ab5c98_817054cuda3std6ranges3__45__cpo4nextE
	.align		8
        /*00b8*/ 	.dword	_ZN40_INTERNAL_6e46c8d4_4_k_cu_c9ab5c98_817054cuda3std6ranges3__45__cpo4prevE
	.align		8
        /*00c0*/ 	.dword	_ZN40_INTERNAL_6e46c8d4_4_k_cu_c9ab5c98_817054cuda3std6ranges3__45__cpo4dataE
	.align		8
        /*00c8*/ 	.dword	_ZN40_INTERNAL_6e46c8d4_4_k_cu_c9ab5c98_817054cuda3std6ranges3__45__cpo5cdataE
	.align		8
        /*00d0*/ 	.dword	_ZN40_INTERNAL_6e46c8d4_4_k_cu_c9ab5c98_817054cuda3std6ranges3__45__cpo4sizeE
	.align		8
        /*00d8*/ 	.dword	_ZN40_INTERNAL_6e46c8d4_4_k_cu_c9ab5c98_817054cuda3std6ranges3__45__cpo5ssizeE
	.align		8
        /*00e0*/ 	.dword	_ZN40_INTERNAL_6e46c8d4_4_k_cu_c9ab5c98_817054cuda3std6ranges3__45__cpo8distanceE
	.align		8
        /*00e8*/ 	.dword	_ZN40_INTERNAL_6e46c8d4_4_k_cu_c9ab5c98_817056thrust24THRUST_300001_SM_1000_NS6system6detail10sequential3seqE
	.align		8
        /*00f0*/ 	.dword	_ZN40_INTERNAL_6e46c8d4_4_k_cu_c9ab5c98_817056thrust24THRUST_300001_SM_1000_NS12placeholders2_1E
	.align		8
        /*00f8*/ 	.dword	_ZN40_INTERNAL_6e46c8d4_4_k_cu_c9ab5c98_817056thrust24THRUST_300001_SM_1000_NS12placeholders2_2E
	.align		8
        /*0100*/ 	.dword	_ZN40_INTERNAL_6e46c8d4_4_k_cu_c9ab5c98_817056thrust24THRUST_300001_SM_1000_NS12placeholders2_3E
	.align		8
        /*0108*/ 	.dword	_ZN40_INTERNAL_6e46c8d4_4_k_cu_c9ab5c98_817056thrust24THRUST_300001_SM_1000_NS12placeholders2_4E
	.align		8
        /*0110*/ 	.dword	_ZN40_INTERNAL_6e46c8d4_4_k_cu_c9ab5c98_817056thrust24THRUST_300001_SM_1000_NS12placeholders2_5E
	.align		8
        /*0118*/ 	.dword	_ZN40_INTERNAL_6e46c8d4_4_k_cu_c9ab5c98_817056thrust24THRUST_300001_SM_1000_NS12placeholders2_6E
	.align		8
        /*0120*/ 	.dword	_ZN40_INTERNAL_6e46c8d4_4_k_cu_c9ab5c98_817056thrust24THRUST_300001_SM_1000_NS12placeholders2_7E
	.align		8
        /*0128*/ 	.dword	_ZN40_INTERNAL_6e46c8d4_4_k_cu_c9ab5c98_817056thrust24THRUST_300001_SM_1000_NS12placeholders2_8E
	.align		8
        /*0130*/ 	.dword	_ZN40_INTERNAL_6e46c8d4_4_k_cu_c9ab5c98_817056thrust24THRUST_300001_SM_1000_NS12placeholders2_9E
	.align		8
        /*0138*/ 	.dword	_ZN40_INTERNAL_6e46c8d4_4_k_cu_c9ab5c98_817056thrust24THRUST_300001_SM_1000_NS12placeholders3_10E


//--------------------- .text._ZN3cub18CUB_300001_SM_10006detail11EmptyKernelIvEEvv --------------------------
	.section	.text._ZN3cub18CUB_300001_SM_10006detail11EmptyKernelIvEEvv,"ax",@progbits
	.align	128
        .global         _ZN3cub18CUB_300001_SM_10006detail11EmptyKernelIvEEvv
        .type           _ZN3cub18CUB_300001_SM_10006detail11EmptyKernelIvEEvv,@function
        .size           _ZN3cub18CUB_300001_SM_10006detail11EmptyKernelIvEEvv,(.L_x_1 - _ZN3cub18CUB_300001_SM_10006detail11EmptyKernelIvEEvv)
        .other          _ZN3cub18CUB_300001_SM_10006detail11EmptyKernelIvEEvv,@"STO_CUDA_ENTRY STV_DEFAULT"
_ZN3cub18CUB_300001_SM_10006detail11EmptyKernelIvEEvv:
.text._ZN3cub18CUB_300001_SM_10006detail11EmptyKernelIvEEvv:
[----:B------:R-:W-:Y:S01]  /*0000*/  LDC R1, c[0x0][0x37c] ;  /* 0x0000df00ff017b82 */ /* 0x000fe20000000800 */
[----:B------:R-:W-:Y:S05]  /*0010*/  EXIT ;  /* 0x000000000000794d */ /* 0x000fea0003800000 */
.L_x_0:
[----:B------:R-:W-:-:S00]  /*0020*/  BRA `(.L_x_0) ;  /* 0xfffffffc00fc7947 */ /* 0x000fc0000383ffff */
[----:B------:R-:W-:-:S00]  /*0030*/  NOP ;  /* 0x0000000000007918 */ /* 0x000fc00000000000 */
        /* <DEDUP_REMOVED lines=12> */
.L_x_1:


//--------------------- .nv.shared.reserved.0     --------------------------
	.section	.nv.shared.reserved.0,"aw",@nobits
	.weak		__nv_reservedSMEM_offset_0_alias
	.size		__nv_reservedSMEM_offset_0_alias, 0, 64
	.other		__nv_reservedSMEM_offset_0_alias,@"STO_CUDA_RESERVED_SHARED STV_DEFAULT"
__nv_reservedSMEM_offset_0_alias:
	.zero		0
	.zero		64


//--------------------- .nv.global                --------------------------
	.section	.nv.global,"aw",@nobits
.nv.global:
	.type		_ZN40_INTERNAL_6e46c8d4_4_k_cu_c9ab5c98_817056thrust24THRUST_300001_SM_1000_NS12placeholders2_5E,@object
	.size		_ZN40_INTERNAL_6e46c8d4_4_k_cu_c9ab5c98_817056thrust24THRUST_300001_SM_1000_NS12placeholders2_5E,(_ZN40_INTERNAL_6e46c8d4_4_k_cu_c9ab5c98_817054cuda3std3__45__cpo6cbeginE - _ZN40_INTERNAL_6e46c8d4_4_k_cu_c9ab5c98_817056thrust24THRUST_300001_SM_1000_NS12placeholders2_5E)
_ZN40_INTERNAL_6e46c8d4_4_k_cu_c9ab5c98_817056thrust24THRUST_300001_SM_1000_NS12placeholders2_5E:
	.zero		1
	.type		_ZN40_INTERNAL_6e46c8d4_4_k_cu_c9ab5c98_817054cuda3std3__45__cpo6cbeginE,@object
	.size		_ZN40_INTERNAL_6e46c8d4_4_k_cu_c9ab5c98_817054cuda3std3__45__cpo6cbeginE,(_ZN40_INTERNAL_6e46c8d4_4_k_cu_c9ab5c98_817054cuda3std6ranges3__45__cpo6cbeginE - _ZN40_INTERNAL_6e46c8d4_4_k_cu_c9ab5c98_817054cuda3std3__45__cpo6cbeginE)
_ZN40_INTERNAL_6e46c8d4_4_k_cu_c9ab5c98_817054cuda3std3__45__cpo6cbeginE:
	.zero		1
	.type		_ZN40_INTERNAL_6e46c8d4_4_k_cu_c9ab5c98_817054cuda3std6ranges3__45__cpo6cbeginE,@object
	.size		_ZN40_INTERNAL_6e46c8d4_4_k_cu_c9ab5c98_817054cuda3std6ranges3__45__cpo6cbeginE,(_ZN40_INTERNAL_6e46c8d4_4_k_cu_c9ab5c98_817054cuda3std3__48in_placeE - _ZN40_INTERNAL_6e46c8d4_4_k_cu_c9ab5c98_817054cuda3std6ranges3__45__cpo6cbeginE)
_ZN40_INTERNAL_6e46c8d4_4_k_cu_c9ab5c98_817054cuda3std6ranges3__45__cpo6cbeginE:
	.zero		1
	.type		_ZN40_INTERNAL_6e46c8d4_4_k_cu_c9ab5c98_817054cuda3std3__48in_placeE,@object
	.size		_ZN40_INTERNAL_6e46c8d4_4_k_cu_c9ab5c98_817054cuda3std3__48in_placeE,(_ZN40_INTERNAL_6e46c8d4_4_k_cu_c9ab5c98_817054cuda3std6ranges3__45__cpo4sizeE - _ZN40_INTERNAL_6e46c8d4_4_k_cu_c9ab5c98_817054cuda3std3__48in_placeE)
_ZN40_INTERNAL_6e46c8d4_4_k_cu_c9ab5c98_817054cuda3std3__48in_placeE:
	.zero		1
	.type		_ZN40_INTERNAL_6e46c8d4_4_k_cu_c9ab5c98_817054cuda3std6ranges3__45__cpo4sizeE,@object
	.size		_ZN40_INTERNAL_6e46c8d4_4_k_cu_c9ab5c98_817054cuda3std6ranges3__45__cpo4sizeE,(_ZN40_INTERNAL_6e46c8d4_4_k_cu_c9ab5c98_817056thrust24THRUST_300001_SM_1000_NS12placeholders2_9E - _ZN40_INTERNAL_6e46c8d4_4_k_cu_c9ab5c98_817054cuda3std6ranges3__45__cpo4sizeE)
_ZN40_INTERNAL_6e46c8d4_4_k_cu_c9ab5c98_817054cuda3std6ranges3__45__cpo4sizeE:
	.zero		1
	.type		_ZN40_INTERNAL_6e46c8d4_4_k_cu_c9ab5c98_817056thrust24THRUST_300001_SM_1000_NS12placeholders2_9E,@object
	.size		_ZN40_INTERNAL_6e46c8d4_4_k_cu_c9ab5c98_817056thrust24THRUST_300001_SM_1000_NS12placeholders2_9E,(_ZN40_INTERNAL_6e46c8d4_4_k_cu_c9ab5c98_817054cuda3std3__45__cpo7crbeginE - _ZN40_INTERNAL_6e46c8d4_4_k_cu_c9ab5c98_817056thrust24THRUST_300001_SM_1000_NS12placeholders2_9E)
_ZN40_INTERNAL_6e46c8d4_4_k_cu_c9ab5c98_817056thrust24THRUST_300001_SM_1000_NS12placeholders2_9E:
	.zero		1
	.type		_ZN40_INTERNAL_6e46c8d4_4_k_cu_c9ab5c98_817054cuda3std3__45__cpo7crbeginE,@object
	.size		_ZN40_INTERNAL_6e46c8d4_4_k_cu_c9ab5c98_817054cuda3std3__45__cpo7crbeginE,(_ZN40_INTERNAL_6e46c8d4_4_k_cu_c9ab5c98_817054cuda3std6ranges3__45__cpo4nextE - _ZN40_INTERNAL_6e46c8d4_4_k_cu_c9ab5c98_817054cuda3std3__45__cpo7crbeginE)
_ZN40_INTERNAL_6e46c8d4_4_k_cu_c9ab5c98_817054cuda3std3__45__cpo7crbeginE:
	.zero		1
	.type		_ZN40_INTERNAL_6e46c8d4_4_k_cu_c9ab5c98_817054cuda3std6ranges3__45__cpo4nextE,@object
	.size		_ZN40_INTERNAL_6e46c8d4_4_k_cu_c9ab5c98_817054cuda3std6ranges3__45__cpo4nextE,(_ZN40_INTERNAL_6e46c8d4_4_k_cu_c9ab5c98_817054cuda3std6ranges3__45__cpo4swapE - _ZN40_INTERNAL_6e46c8d4_4_k_cu_c9ab5c98_817054cuda3std6ranges3__45__cpo4nextE)
_ZN40_INTERNAL_6e46c8d4_4_k_cu_c9ab5c98_817054cuda3std6ranges3__45__cpo4nextE:
	.zero		1
	.type		_ZN40_INTERNAL_6e46c8d4_4_k_cu_c9ab5c98_817054cuda3std6ranges3__45__cpo4swapE,@object
	.size		_ZN40_INTERNAL_6e46c8d4_4_k_cu_c9ab5c98_817054cuda3std6ranges3__45__cpo4swapE,(_ZN40_INTERNAL_6e46c8d4_4_k_cu_c9ab5c98_817056thrust24THRUST_300001_SM_1000_NS12placeholders2_1E - _ZN40_INTERNAL_6e46c8d4_4_k_cu_c9ab5c98_817054cuda3std6ranges3__45__cpo4swapE)
_ZN40_INTERNAL_6e46c8d4_4_k_cu_c9ab5c98_817054cuda3std6ranges3__45__cpo4swapE:
	.zero		1
	.type		_ZN40_INTERNAL_6e46c8d4_4_k_cu_c9ab5c98_817056thrust24THRUST_300001_SM_1000_NS12placeholders2_1E,@object
	.size		_ZN40_INTERNAL_6e46c8d4_4_k_cu_c9ab5c98_817056thrust24THRUST_300001_SM_1000_NS12placeholders2_1E,(_ZN40_INTERNAL_6e46c8d4_4_k_cu_c9ab5c98_817056thrust24THRUST_300001_SM_1000_NS12placeholders2_3E - _ZN40_INTERNAL_6e46c8d4_4_k_cu_c9ab5c98_817056thrust24THRUST_300001_SM_1000_NS12placeholders2_1E)
_ZN40_INTERNAL_6e46c8d4_4_k_cu_c9ab5c98_817056thrust24THRUST_300001_SM_1000_NS12placeholders2_1E:
	.zero		1
	.type		_ZN40_INTERNAL_6e46c8d4_4_k_cu_c9ab5c98_817056thrust24THRUST_300001_SM_1000_NS12placeholders2_3E,@object
	.size		_ZN40_INTERNAL_6e46c8d4_4_k_cu_c9ab5c98_817056thrust24THRUST_300001_SM_1000_NS12placeholders2_3E,(_ZN40_INTERNAL_6e46c8d4_4_k_cu_c9ab5c98_817054cuda3std3__45__cpo5beginE - _ZN40_INTERNAL_6e46c8d4_4_k_cu_c9ab5c98_817056thrust24THRUST_300001_SM_1000_NS12placeholders2_3E)
_ZN40_INTERNAL_6e46c8d4_4_k_cu_c9ab5c98_817056thrust24THRUST_300001_SM_1000_NS12placeholders2_3E:
	.zero		1
	.type		_ZN40_INTERNAL_6e46c8d4_4_k_cu_c9ab5c98_817054cuda3std3__45__cpo5beginE,@object
	.size		_ZN40_INTERNAL_6e46c8d4_4_k_cu_c9ab5c98_817054cuda3std3__45__cpo5beginE,(_ZN40_INTERNAL_6e46c8d4_4_k_cu_c9ab5c98_817054cuda3std6ranges3__45__cpo5beginE - _ZN40_INTERNAL_6e46c8d4_4_k_cu_c9ab5c98_817054cuda3std3__45__cpo5beginE)
_ZN40_INTERNAL_6e46c8d4_4_k_cu_c9ab5c98_817054cuda3std3__45__cpo5beginE:
	.zero		1
	.type		_ZN40_INTERNAL_6e46c8d4_4_k_cu_c9ab5c98_817054cuda3std6ranges3__45__cpo5beginE,@object
	.size		_ZN40_INTERNAL_6e46c8d4_4_k_cu_c9ab5c98_817054cuda3std6ranges3__45__cpo5beginE,(_ZN40_INTERNAL_6e46c8d4_4_k_cu_c9ab5c98_817054cuda3std3__442_GLOBAL__N__6e46c8d4_4_k_cu_c9ab5c98_817056ignoreE - _ZN40_INTERNAL_6e46c8d4_4_k_cu_c9ab5c98_817054cuda3std6ranges3__45__cpo5beginE)
_ZN40_INTERNAL_6e46c8d4_4_k_cu_c9ab5c98_817054cuda3std6ranges3__45__cpo5beginE:
	.zero		1
	.type		_ZN40_INTERNAL_6e46c8d4_4_k_cu_c9ab5c98_817054cuda3std3__442_GLOBAL__N__6e46c8d4_4_k_cu_c9ab5c98_817056ignoreE,@object
	.size		_ZN40_INTERNAL_6e46c8d4_4_k_cu_c9ab5c98_817054cuda3std3__442_GLOBAL__N__6e46c8d4_4_k_cu_c9ab5c98_817056ignoreE,(_ZN40_INTERNAL_6e46c8d4_4_k_cu_c9ab5c98_817054cuda3std6ranges3__45__cpo4dataE - _ZN40_INTERNAL_6e46c8d4_4_k_cu_c9ab5c98_817054cuda3std3__442_GLOBAL__N__6e46c8d4_4_k_cu_c9ab5c98_817056ignoreE)
_ZN40_INTERNAL_6e46c8d4_4_k_cu_c9ab5c98_817054cuda3std3__442_GLOBAL__N__6e46c8d4_4_k_cu_c9ab5c98_817056ignoreE:
	.zero		1
	.type		_ZN40_INTERNAL_6e46c8d4_4_k_cu_c9ab5c98_817054cuda3std6ranges3__45__cpo4dataE,@object
	.size		_ZN40_INTERNAL_6e46c8d4_4_k_cu_c9ab5c98_817054cuda3std6ranges3__45__cpo4dataE,(_ZN40_INTERNAL_6e46c8d4_4_k_cu_c9ab5c98_817056thrust24THRUST_300001_SM_1000_NS12placeholders2_7E - _ZN40_INTERNAL_6e46c8d4_4_k_cu_c9ab5c98_817054cuda3std6ranges3__45__cpo4dataE)
_ZN40_INTERNAL_6e46c8d4_4_k_cu_c9ab5c98_817054cuda3std6ranges3__45__cpo4dataE:
	.zero		1
	.type		_ZN40_INTERNAL_6e46c8d4_4_k_cu_c9ab5c98_817056thrust24THRUST_300001_SM_1000_NS12placeholders2_7E,@object
	.size		_ZN40_INTERNAL_6e46c8d4_4_k_cu_c9ab5c98_817056thrust24THRUST_300001_SM_1000_NS12placeholders2_7E,(_ZN40_INTERNAL_6e46c8d4_4_k_cu_c9ab5c98_817054cuda3std3__45__cpo6rbeginE - _ZN40_INTERNAL_6e46c8d4_4_k_cu_c9ab5c98_817056thrust24THRUST_300001_SM_1000_NS12placeholders2_7E)
_ZN40_INTERNAL_6e46c8d4_4_k_cu_c9ab5c98_817056thrust24THRUST_300001_SM_1000_NS12placeholders2_7E:
	.zero		1
	.type		_ZN40_INTERNAL_6e46c8d4_4_k_cu_c9ab5c98_817054cuda3std3__45__cpo6rbeginE,@object
	.size		_ZN40_INTERNAL_6e46c8d4_4_k_cu_c9ab5c98_817054cuda3std3__45__cpo6rbeginE,(_ZN40_INTERNAL_6e46c8d4_4_k_cu_c9ab5c98_817054cuda3std6ranges3__45__cpo7advanceE - _ZN40_INTERNAL_6e46c8d4_4_k_cu_c9ab5c98_817054cuda3std3__45__cpo6rbeginE)
_ZN40_INTERNAL_6e46c8d4_4_k_cu_c9ab5c98_817054cuda3std3__45__cpo6rbeginE:
	.zero		1
	.type		_ZN40_INTERNAL_6e46c8d4_4_k_cu_c9ab5c98_817054cuda3std6ranges3__45__cpo7advanceE,@object
	.size		_ZN40_INTERNAL_6e46c8d4_4_k_cu_c9ab5c98_817054cuda3std6ranges3__45__cpo7advanceE,(_ZN40_INTERNAL_6e46c8d4_4_k_cu_c9ab5c98_817054cuda3std3__47nulloptE - _ZN40_INTERNAL_6e46c8d4_4_k_cu_c9ab5c98_817054cuda3std6ranges3__45__cpo7advanceE)
_ZN40_INTERNAL_6e46c8d4_4_k_cu_c9ab5c98_817054cuda3std6ranges3__45__cpo7advanceE:
	.zero		1
	.type		_ZN40_INTERNAL_6e46c8d4_4_k_cu_c9ab5c98_817054cuda3std3__47nulloptE,@object
	.size		_ZN40_INTERNAL_6e46c8d4_4_k_cu_c9ab5c98_817054cuda3std3__47nulloptE,(_ZN40_INTERNAL_6e46c8d4_4_k_cu_c9ab5c98_817054cuda3std6ranges3__45__cpo8distanceE - _ZN40_INTERNAL_6e46c8d4_4_k_cu_c9ab5c98_817054cuda3std3__47nulloptE)
_ZN40_INTERNAL_6e46c8d4_4_k_cu_c9ab5c98_817054cuda3std3__47nulloptE:
	.zero		1
	.type		_ZN40_INTERNAL_6e46c8d4_4_k_cu_c9ab5c98_817054cuda3std6ranges3__45__cpo8distanceE,@object
	.size		_ZN40_INTERNAL_6e46c8d4_4_k_cu_c9ab5c98_817054cuda3std6ranges3__45__cpo8distanceE,(_ZN40_INTERNAL_6e46c8d4_4_k_cu_c9ab5c98_817056thrust24THRUST_300001_SM_1000_NS12placeholders2_6E - _ZN40_INTERNAL_6e46c8d4_4_k_cu_c9ab5c98_817054cuda3std6ranges3__45__cpo8distanceE)
_ZN40_INTERNAL_6e46c8d4_4_k_cu_c9ab5c98_817054cuda3std6ranges3__45__cpo8distanceE:
	.zero		1
	.type		_ZN40_INTERNAL_6e46c8d4_4_k_cu_c9ab5c98_817056thrust24THRUST_300001_SM_1000_NS12placeholders2_6E,@object
	.size		_ZN40_INTERNAL_6e46c8d4_4_k_cu_c9ab5c98_817056thrust24THRUST_300001_SM_1000_NS12placeholders2_6E,(_ZN40_INTERNAL_6e46c8d4_4_k_cu_c9ab5c98_817054cuda3std3__45__cpo4cendE - _ZN40_INTERNAL_6e46c8d4_4_k_cu_c9ab5c98_817056thrust24THRUST_300001_SM_1000_NS12placeholders2_6E)
_ZN40_INTERNAL_6e46c8d4_4_k_cu_c9ab5c98_817056thrust24THRUST_300001_SM_1000_NS12placeholders2_6E:
	.zero		1
	.type		_ZN40_INTERNAL_6e46c8d4_4_k_cu_c9ab5c98_817054cuda3std3__45__cpo4cendE,@object
	.size		_ZN40_INTERNAL_6e46c8d4_4_k_cu_c9ab5c98_817054cuda3std3__45__cpo4cendE,(_ZN40_INTERNAL_6e46c8d4_4_k_cu_c9ab5c98_817054cuda3std6ranges3__45__cpo4cendE - _ZN40_INTERNAL_6e46c8d4_4_k_cu_c9ab5c98_817054cuda3std3__45__cpo4cendE)
_ZN40_INTERNAL_6e46c8d4_4_k_cu_c9ab5c98_817054cuda3std3__45__cpo4cendE:
	.zero		1
	.type		_ZN40_INTERNAL_6e46c8d4_4_k_cu_c9ab5c98_817054cuda3std6ranges3__45__cpo4cendE,@object
	.size		_ZN40_INTERNAL_6e46c8d4_4_k_cu_c9ab5c98_817054cuda3std6ranges3__45__cpo4cendE,(_ZN40_INTERNAL_6e46c8d4_4_k_cu_c9ab5c98_817054cuda3std3__420unreachable_sentinelE - _ZN40_INTERNAL_6e46c8d4_4_k_cu_c9ab5c98_817054cuda3std6ranges3__45__cpo4cendE)
_ZN40_INTERNAL_6e46c8d4_4_k_cu_c9ab5c98_817054cuda3std6ranges3__45__cpo4cendE:
	.zero		1
	.type		_ZN40_INTERNAL_6e46c8d4_4_k_cu_c9ab5c98_817054cuda3std3__420unreachable_sentinelE,@object
	.size		_ZN40_INTERNAL_6e46c8d4_4_k_cu_c9ab5c98_817054cuda3std3__420unreachable_sentinelE,(_ZN40_INTERNAL_6e46c8d4_4_k_cu_c9ab5c98_817054cuda3std6ranges3__45__cpo5ssizeE - _ZN40_INTERNAL_6e46c8d4_4_k_cu_c9ab5c98_817054cuda3std3__420unreachable_sentinelE)
_ZN40_INTERNAL_6e46c8d4_4_k_cu_c9ab5c98_817054cuda3std3__420unreachable_sentinelE:
	.zero		1
	.type		_ZN40_INTERNAL_6e46c8d4_4_k_cu_c9ab5c98_817054cuda3std6ranges3__45__cpo5ssizeE,@object
	.size		_ZN40_INTERNAL_6e46c8d4_4_k_cu_c9ab5c98_817054cuda3std6ranges3__45__cpo5ssizeE,(_ZN40_INTERNAL_6e46c8d4_4_k_cu_c9ab5c98_817056thrust24THRUST_300001_SM_1000_NS12placeholders3_10E - _ZN40_INTERNAL_6e46c8d4_4_k_cu_c9ab5c98_817054cuda3std6ranges3__45__cpo5ssizeE)
_ZN40_INTERNAL_6e46c8d4_4_k_cu_c9ab5c98_817054cuda3std6ranges3__45__cpo5ssizeE:
	.zero		1
	.type		_ZN40_INTERNAL_6e46c8d4_4_k_cu_c9ab5c98_817056thrust24THRUST_300001_SM_1000_NS12placeholders3_10E,@object
	.size		_ZN40_INTERNAL_6e46c8d4_4_k_cu_c9ab5c98_817056thrust24THRUST_300001_SM_1000_NS12placeholders3_10E,(_ZN40_INTERNAL_6e46c8d4_4_k_cu_c9ab5c98_817054cuda3std3__45__cpo5crendE - _ZN40_INTERNAL_6e46c8d4_4_k_cu_c9ab5c98_817056thrust24THRUST_300001_SM_1000_NS12placeholders3_10E)
_ZN40_INTERNAL_6e46c8d4_4_k_cu_c9ab5c98_817056thrust24THRUST_300001_SM_1000_NS12placeholders3_10E:
	.zero		1
	.type		_ZN40_INTERNAL_6e46c8d4_4_k_cu_c9ab5c98_817054cuda3std3__45__cpo5crendE,@object
	.size		_ZN40_INTERNAL_6e46c8d4_4_k_cu_c9ab5c98_817054cuda3std3__45__cpo5crendE,(_ZN40_INTERNAL_6e46c8d4_4_k_cu_c9ab5c98_817054cuda3std6ranges3__45__cpo4prevE - _ZN40_INTERNAL_6e46c8d4_4_k_cu_c9ab5c98_817054cuda3std3__45__cpo5crendE)
_ZN40_INTERNAL_6e46c8d4_4_k_cu_c9ab5c98_817054cuda3std3__45__cpo5crendE:
	.zero		1
	.type		_ZN40_INTERNAL_6e46c8d4_4_k_cu_c9ab5c98_817054cuda3std6ranges3__45__cpo4prevE,@object
	.size		_ZN40_INTERNAL_6e46c8d4_4_k_cu_c9ab5c98_817054cuda3std6ranges3__45__cpo4prevE,(_ZN40_INTERNAL_6e46c8d4_4_k_cu_c9ab5c98_817054cuda3std6ranges3__45__cpo9iter_moveE - _ZN40_INTERNAL_6e46c8d4_4_k_cu_c9ab5c98_817054cuda3std6ranges3__45__cpo4prevE)
_ZN40_INTERNAL_6e46c8d4_4_k_cu_c9ab5c98_817054cuda3std6ranges3__45__cpo4prevE:
	.zero		1
	.type		_ZN40_INTERNAL_6e46c8d4_4_k_cu_c9ab5c98_817054cuda3std6ranges3__45__cpo9iter_moveE,@object
	.size		_ZN40_INTERNAL_6e46c8d4_4_k_cu_c9ab5c98_817054cuda3std6ranges3__45__cpo9iter_moveE,(_ZN40_INTERNAL_6e46c8d4_4_k_cu_c9ab5c98_817056thrust24THRUST_300001_SM_1000_NS12placeholders2_2E - _ZN40_INTERNAL_6e46c8d4_4_k_cu_c9ab5c98_817054cuda3std6ranges3__45__cpo9iter_moveE)
_ZN40_INTERNAL_6e46c8d4_4_k_cu_c9ab5c98_817054cuda3std6ranges3__45__cpo9iter_moveE:
	.zero		1
	.type		_ZN40_INTERNAL_6e46c8d4_4_k_cu_c9ab5c98_817056thrust24THRUST_300001_SM_1000_NS12placeholders2_2E,@object
	.size		_ZN40_INTERNAL_6e46c8d4_4_k_cu_c9ab5c98_817056thrust24THRUST_300001_SM_1000_NS12placeholders2_2E,(_ZN40_INTERNAL_6e46c8d4_4_k_cu_c9ab5c98_817056thrust24THRUST_300001_SM_1000_NS12placeholders2_4E - _ZN40_INTERNAL_6e46c8d4_4_k_cu_c9ab5c98_817056thrust24THRUST_300001_SM_1000_NS12placeholders2_2E)
_ZN40_INTERNAL_6e46c8d4_4_k_cu_c9ab5c98_817056thrust24THRUST_300001_SM_1000_NS12placeholders2_2E:
	.zero		1
	.type		_ZN40_INTERNAL_6e46c8d4_4_k_cu_c9ab5c98_817056thrust24THRUST_300001_SM_1000_NS12placeholders2_4E,@object
	.size		_ZN40_INTERNAL_6e46c8d4_4_k_cu_c9ab5c98_817056thrust24THRUST_300001_SM_1000_NS12placeholders2_4E,(_ZN40_INTERNAL_6e46c8d4_4_k_cu_c9ab5c98_817054cuda3std3__45__cpo3endE - _ZN40_INTERNAL_6e46c8d4_4_k_cu_c9ab5c98_817056thrust24THRUST_300001_SM_1000_NS12placeholders2_4E)
_ZN40_INTERNAL_6e46c8d4_4_k_cu_c9ab5c98_817056thrust24THRUST_300001_SM_1000_NS12placeholders2_4E:
	.zero		1
	.type		_ZN40_INTERNAL_6e46c8d4_4_k_cu_c9ab5c98_817054cuda3std3__45__cpo3endE,@object
	.size		_ZN40_INTERNAL_6e46c8d4_4_k_cu_c9ab5c98_817054cuda3std3__45__cpo3endE,(_ZN40_INTERNAL_6e46c8d4_4_k_cu_c9ab5c98_817054cuda3std6ranges3__45__cpo3endE - _ZN40_INTERNAL_6e46c8d4_4_k_cu_c9ab5c98_817054cuda3std3__45__cpo3endE)
_ZN40_INTERNAL_6e46c8d4_4_k_cu_c9ab5c98_817054cuda3std3__45__cpo3endE:
	.zero		1
	.type		_ZN40_INTERNAL_6e46c8d4_4_k_cu_c9ab5c98_817054cuda3std6ranges3__45__cpo3endE,@object
	.size		_ZN40_INTERNAL_6e46c8d4_4_k_cu_c9ab5c98_817054cuda3std6ranges3__45__cpo3endE,(_ZN40_INTERNAL_6e46c8d4_4_k_cu_c9ab5c98_817054cuda3std3__419piecewise_constructE - _ZN40_INTERNAL_6e46c8d4_4_k_cu_c9ab5c98_817054cuda3std6ranges3__45__cpo3endE)
_ZN40_INTERNAL_6e46c8d4_4_k_cu_c9ab5c98_817054cuda3std6ranges3__45__cpo3endE:
	.zero		1
	.type		_ZN40_INTERNAL_6e46c8d4_4_k_cu_c9ab5c98_817054cuda3std3__419piecewise_constructE,@object
	.size		_ZN40_INTERNAL_6e46c8d4_4_k_cu_c9ab5c98_817054cuda3std3__419piecewise_constructE,(_ZN40_INTERNAL_6e46c8d4_4_k_cu_c9ab5c98_817054cuda3std6ranges3__45__cpo5cdataE - _ZN40_INTERNAL_6e46c8d4_4_k_cu_c9ab5c98_817054cuda3std3__419piecewise_constructE)
_ZN40_INTERNAL_6e46c8d4_4_k_cu_c9ab5c98_817054cuda3std3__419piecewise_constructE:
	.zero		1
	.type		_ZN40_INTERNAL_6e46c8d4_4_k_cu_c9ab5c98_817054cuda3std6ranges3__45__cpo5cdataE,@object
	.size		_ZN40_INTERNAL_6e46c8d4_4_k_cu_c9ab5c98_817054cuda3std6ranges3__45__cpo5cdataE,(_ZN40_INTERNAL_6e46c8d4_4_k_cu_c9ab5c98_817056thrust24THRUST_300001_SM_1000_NS12placeholders2_8E - _ZN40_INTERNAL_6e46c8d4_4_k_cu_c9ab5c98_817054cuda3std6ranges3__45__cpo5cdataE)
_ZN40_INTERNAL_6e46c8d4_4_k_cu_c9ab5c98_817054cuda3std6ranges3__45__cpo5cdataE:
	.zero		1
	.type		_ZN40_INTERNAL_6e46c8d4_4_k_cu_c9ab5c98_817056thrust24THRUST_300001_SM_1000_NS12placeholders2_8E,@object
	.size		_ZN40_INTERNAL_6e46c8d4_4_k_cu_c9ab5c98_817056thrust24THRUST_300001_SM_1000_NS12placeholders2_8E,(_ZN40_INTERNAL_6e46c8d4_4_k_cu_c9ab5c98_817054cuda3std3__45__cpo4rendE - _ZN40_INTERNAL_6e46c8d4_4_k_cu_c9ab5c98_817056thrust24THRUST_300001_SM_1000_NS12placeholders2_8E)
_ZN40_INTERNAL_6e46c8d4_4_k_cu_c9ab5c98_817056thrust24THRUST_300001_SM_1000_NS12placeholders2_8E:
	.zero		1
	.type		_ZN40_INTERNAL_6e46c8d4_4_k_cu_c9ab5c98_817054cuda3std3__45__cpo4rendE,@object
	.size		_ZN40_INTERNAL_6e46c8d4_4_k_cu_c9ab5c98_817054cuda3std3__45__cpo4rendE,(_ZN40_INTERNAL_6e46c8d4_4_k_cu_c9ab5c98_817054cuda3std6ranges3__45__cpo9iter_swapE - _ZN40_INTERNAL_6e46c8d4_4_k_cu_c9ab5c98_817054cuda3std3__45__cpo4rendE)
_ZN40_INTERNAL_6e46c8d4_4_k_cu_c9ab5c98_817054cuda3std3__45__cpo4rendE:
	.zero		1
	.type		_ZN40_INTERNAL_6e46c8d4_4_k_cu_c9ab5c98_817054cuda3std6ranges3__45__cpo9iter_swapE,@object
	.size		_ZN40_INTERNAL_6e46c8d4_4_k_cu_c9ab5c98_817054cuda3std6ranges3__45__cpo9iter_swapE,(_ZN40_INTERNAL_6e46c8d4_4_k_cu_c9ab5c98_817054cuda3std3__48unexpectE - _ZN40_INTERNAL_6e46c8d4_4_k_cu_c9ab5c98_817054cuda3std6ranges3__45__cpo9iter_swapE)
_ZN40_INTERNAL_6e46c8d4_4_k_cu_c9ab5c98_817054cuda3std6ranges3__45__cpo9iter_swapE:
	.zero		1
	.type		_ZN40_INTERNAL_6e46c8d4_4_k_cu_c9ab5c98_817054cuda3std3__48unexpectE,@object
	.size		_ZN40_INTERNAL_6e46c8d4_4_k_cu_c9ab5c98_817054cuda3std3__48unexpectE,(_ZN40_INTERNAL_6e46c8d4_4_k_cu_c9ab5c98_817056thrust24THRUST_300001_SM_1000_NS6system6detail10sequential3seqE - _ZN40_INTERNAL_6e46c8d4_4_k_cu_c9ab5c98_817054cuda3std3__48unexpectE)
_ZN40_INTERNAL_6e46c8d4_4_k_cu_c9ab5c98_817054cuda3std3__48unexpectE:
	.zero		1
	.type		_ZN40_INTERNAL_6e46c8d4_4_k_cu_c9ab5c98_817056thrust24THRUST_300001_SM_1000_NS6system6detail10sequential3seqE,@object
	.size		_ZN40_INTERNAL_6e46c8d4_4_k_cu_c9ab5c98_817056thrust24THRUST_300001_SM_1000_NS6system6detail10sequential3seqE,(.L_29 - _ZN40_INTERNAL_6e46c8d4_4_k_cu_c9ab5c98_817056thrust24THRUST_300001_SM_1000_NS6system6detail10sequential3seqE)
_ZN40_INTERNAL_6e46c8d4_4_k_cu_c9ab5c98_817056thrust24THRUST_300001_SM_1000_NS6system6detail10sequential3seqE:
	.zero		1
.L_29:


//--------------------- .nv.constant0._ZN3cub18CUB_300001_SM_10006detail11EmptyKernelIvEEvv --------------------------
	.section	.nv.constant0._ZN3cub18CUB_300001_SM_10006detail11EmptyKernelIvEEvv,"a",@progbits
	.sectionflags	@""
	.align	4
.nv.constant0._ZN3cub18CUB_300001_SM_10006detail11EmptyKernelIvEEvv:
	.zero		896


//--------------------- SYMBOLS --------------------------

	.type		.nv.reservedSmem.offset0,@object
	.size		.nv.reservedSmem.offset0,0x4
